//
// Generated by NVIDIA NVVM Compiler
//
// Compiler Build ID: CL-36424714
// Cuda compilation tools, release 13.0, V13.0.88
// Based on NVVM 20.0.0
//

.version 9.0
.target sm_100
.address_size 64

	// .globl	_Z23update_cell_in_diagonalPiiiiPKcS1_iii

.visible .entry _Z23update_cell_in_diagonalPiiiiPKcS1_iii(
	.param .u64 .ptr .align 1 _Z23update_cell_in_diagonalPiiiiPKcS1_iii_param_0,
	.param .u32 _Z23update_cell_in_diagonalPiiiiPKcS1_iii_param_1,
	.param .u32 _Z23update_cell_in_diagonalPiiiiPKcS1_iii_param_2,
	.param .u32 _Z23update_cell_in_diagonalPiiiiPKcS1_iii_param_3,
	.param .u64 .ptr .align 1 _Z23update_cell_in_diagonalPiiiiPKcS1_iii_param_4,
	.param .u64 .ptr .align 1 _Z23update_cell_in_diagonalPiiiiPKcS1_iii_param_5,
	.param .u32 _Z23update_cell_in_diagonalPiiiiPKcS1_iii_param_6,
	.param .u32 _Z23update_cell_in_diagonalPiiiiPKcS1_iii_param_7,
	.param .u32 _Z23update_cell_in_diagonalPiiiiPKcS1_iii_param_8
)
{
	.reg .pred 	%p<17>;
	.reg .b16 	%rs<3>;
	.reg .b32 	%r<54>;
	.reg .b64 	%rd<21>;

	ld.param.u64 	%rd4, [_Z23update_cell_in_diagonalPiiiiPKcS1_iii_param_0];
	ld.param.u32 	%r16, [_Z23update_cell_in_diagonalPiiiiPKcS1_iii_param_1];
	ld.param.u32 	%r17, [_Z23update_cell_in_diagonalPiiiiPKcS1_iii_param_2];
	ld.param.u32 	%r21, [_Z23update_cell_in_diagonalPiiiiPKcS1_iii_param_3];
	ld.param.u64 	%rd2, [_Z23update_cell_in_diagonalPiiiiPKcS1_iii_param_4];
	ld.param.u64 	%rd3, [_Z23update_cell_in_diagonalPiiiiPKcS1_iii_param_5];
	ld.param.u32 	%r18, [_Z23update_cell_in_diagonalPiiiiPKcS1_iii_param_6];
	ld.param.u32 	%r19, [_Z23update_cell_in_diagonalPiiiiPKcS1_iii_param_7];
	ld.param.u32 	%r20, [_Z23update_cell_in_diagonalPiiiiPKcS1_iii_param_8];
	cvta.to.global.u64 	%rd1, %rd4;
	mov.u32 	%r22, %ctaid.x;
	mov.u32 	%r23, %ntid.x;
	mov.u32 	%r24, %tid.x;
	mad.lo.s32 	%r1, %r22, %r23, %r24;
	setp.ge.s32 	%p2, %r1, %r21;
	@%p2 bra 	$L__BB0_8;
	setp.lt.s32 	%p3, %r16, %r17;
	sub.s32 	%r26, %r16, %r17;
	add.s32 	%r27, %r26, 1;
	selp.b32 	%r28, 0, %r27, %p3;
	add.s32 	%r2, %r28, %r1;
	sub.s32 	%r3, %r16, %r2;
	or.b32  	%r30, %r2, %r3;
	setp.lt.s32 	%p4, %r3, 0;
	setp.lt.s32 	%p5, %r30, 0;
	setp.lt.s32 	%p6, %r17, 1;
	or.pred  	%p1, %p6, %p5;
	mul.lo.s32 	%r31, %r2, %r17;
	add.s32 	%r4, %r31, %r3;
	setp.lt.s32 	%p7, %r2, 1;
	sub.s32 	%r32, %r31, %r17;
	add.s32 	%r5, %r32, %r3;
	selp.b32 	%r33, -1, %r5, %p4;
	selp.b32 	%r34, -1, %r33, %p7;
	selp.b32 	%r6, -1, %r34, %p6;
	setp.lt.s32 	%p8, %r6, 0;
	mov.b32 	%r51, 0;
	@%p8 bra 	$L__BB0_3;
	mul.wide.u32 	%rd5, %r6, 4;
	add.s64 	%rd6, %rd1, %rd5;
	ld.global.u32 	%r51, [%rd6];
$L__BB0_3:
	setp.lt.s32 	%p9, %r17, 1;
	setp.lt.s32 	%p10, %r2, 0;
	setp.lt.s32 	%p11, %r3, 1;
	add.s32 	%r36, %r4, -1;
	selp.b32 	%r37, -1, %r36, %p11;
	selp.b32 	%r38, -1, %r37, %p10;
	selp.b32 	%r9, -1, %r38, %p9;
	setp.lt.s32 	%p12, %r9, 0;
	mov.b32 	%r52, 0;
	@%p12 bra 	$L__BB0_5;
	mul.wide.u32 	%rd7, %r9, 4;
	add.s64 	%rd8, %rd1, %rd7;
	ld.global.u32 	%r52, [%rd8];
$L__BB0_5:
	setp.lt.s32 	%p13, %r17, 1;
	add.s32 	%r12, %r52, %r20;
	min.s32 	%r40, %r2, %r3;
	setp.lt.s32 	%p14, %r40, 1;
	add.s32 	%r41, %r5, -1;
	selp.b32 	%r42, -1, %r41, %p14;
	selp.b32 	%r13, -1, %r42, %p13;
	setp.lt.s32 	%p15, %r13, 0;
	mov.b32 	%r53, 0;
	@%p15 bra 	$L__BB0_7;
	mul.wide.u32 	%rd9, %r13, 4;
	add.s64 	%rd10, %rd1, %rd9;
	ld.global.u32 	%r53, [%rd10];
$L__BB0_7:
	cvt.s64.s32 	%rd11, %r3;
	cvta.to.global.u64 	%rd12, %rd2;
	add.s64 	%rd13, %rd12, %rd11;
	ld.global.u8 	%rs1, [%rd13];
	cvt.s64.s32 	%rd14, %r2;
	cvta.to.global.u64 	%rd15, %rd3;
	add.s64 	%rd16, %rd15, %rd14;
	ld.global.u8 	%rs2, [%rd16];
	setp.eq.s16 	%p16, %rs1, %rs2;
	selp.b32 	%r43, %r18, %r19, %p16;
	add.s32 	%r44, %r43, %r53;
	add.s32 	%r45, %r51, %r20;
	max.s32 	%r46, %r45, 0;
	max.s32 	%r47, %r12, 0;
	max.s32 	%r48, %r44, 0;
	max.u32 	%r49, %r47, %r46;
	max.u32 	%r50, %r48, %r49;
	cvt.s64.s32 	%rd17, %r4;
	selp.b64 	%rd18, -1, %rd17, %p1;
	shl.b64 	%rd19, %rd18, 2;
	add.s64 	%rd20, %rd1, %rd19;
	st.global.u32 	[%rd20], %r50;
$L__BB0_8:
	ret;

}


// ===== COMPILED SASS (sm_100) =====

	.target	sm_100

	.elftype	@"ET_EXEC"


//--------------------- .note.nv.tkinfo           --------------------------
	.section	.note.nv.tkinfo,"",@"SHT_NOTE"
	.sectionflags	@"SHF_NOTE_NV_TKINFO"
	.tkinfo
        /*0018*/ 	.word	0x00000002
        /*0030*/ 	.string	""
        /*0030*/ 	.string	"ptxas"
        /*0030*/ 	.string	"Cuda compilation tools, release 13.0, V13.0.88"
        /*0030*/ 	.string	"Build cuda_13.0.r13.0/compiler.36424714_0"
        /*0030*/ 	.string	"-arch sm_100 -m 64 "



//--------------------- .note.nv.cuinfo           --------------------------
	.section	.note.nv.cuinfo,"",@"SHT_NOTE"
	.sectionflags	@"SHF_NOTE_NV_CUINFO"
        /*0018*/ 	.short	0x0002
        /*001a*/ 	.short	0x0064
        /*001c*/ 	.short	0x0082
	.zero		2


//--------------------- .nv.info                  --------------------------
	.section	.nv.info,"",@"SHT_CUDA_INFO"
	.align	4


	//----- nvinfo : EIATTR_REGCOUNT
	.align		4
        /*0000*/ 	.byte	0x04, 0x2f
        /*0002*/ 	.short	(.L_1 - .L_0)
	.align		4
.L_0:
        /*0004*/ 	.word	index@(_Z23update_cell_in_diagonalPiiiiPKcS1_iii)
        /*0008*/ 	.word	0x00000016


	//----- nvinfo : EIATTR_FRAME_SIZE
	.align		4
.L_1:
        /*000c*/ 	.byte	0x04, 0x11
        /*000e*/ 	.short	(.L_3 - .L_2)
	.align		4
.L_2:
        /*0010*/ 	.word	index@(_Z23update_cell_in_diagonalPiiiiPKcS1_iii)
        /*0014*/ 	.word	0x00000000


	//----- nvinfo : EIATTR_MIN_STACK_SIZE
	.align		4
.L_3:
        /*0018*/ 	.byte	0x04, 0x12
        /*001a*/ 	.short	(.L_5 - .L_4)
	.align		4
.L_4:
        /*001c*/ 	.word	index@(_Z23update_cell_in_diagonalPiiiiPKcS1_iii)
        /*0020*/ 	.word	0x00000000
.L_5:


//--------------------- .nv.compat                --------------------------
	.section	.nv.compat,"",@"SHT_CUDA_COMPAT_INFO"
	.align	4
        /*0000*/ 	.byte	0x02, 0x09, 0x00, 0x00, 0x02, 0x02, 0x01, 0x00, 0x02, 0x05, 0x05, 0x00, 0x03, 0x07, 0x01, 0x01
        /*0010*/ 	.byte	0x02, 0x03, 0x00, 0x00, 0x02, 0x06, 0x01, 0x00, 0x04, 0x0b, 0x08, 0x00, 0x09, 0x00, 0x00, 0x00
        /*0020*/ 	.byte	0x00, 0x00, 0x00, 0x00


//--------------------- .nv.info._Z23update_cell_in_diagonalPiiiiPKcS1_iii --------------------------
	.section	.nv.info._Z23update_cell_in_diagonalPiiiiPKcS1_iii,"",@"SHT_CUDA_INFO"
	.sectionflags	@""
	.align	4


	//----- nvinfo : EIATTR_CUDA_API_VERSION
	.align		4
        /*0000*/ 	.byte	0x04, 0x37
        /*0002*/ 	.short	(.L_7 - .L_6)
.L_6:
        /*0004*/ 	.word	0x00000082


	//----- nvinfo : EIATTR_KPARAM_INFO
	.align		4
.L_7:
        /*0008*/ 	.byte	0x04, 0x17
        /*000a*/ 	.short	(.L_9 - .L_8)
.L_8:
        /*000c*/ 	.word	0x00000000
        /*0010*/ 	.short	0x0008
        /*0012*/ 	.short	0x0030
        /*0014*/ 	.byte	0x00, 0xf0, 0x11, 0x00


	//----- nvinfo : EIATTR_KPARAM_INFO
	.align		4
.L_9:
        /*0018*/ 	.byte	0x04, 0x17
        /*001a*/ 	.short	(.L_11 - .L_10)
.L_10:
        /*001c*/ 	.word	0x00000000
        /*0020*/ 	.short	0x0007
        /*0022*/ 	.short	0x002c
        /*0024*/ 	.byte	0x00, 0xf0, 0x11, 0x00


	//----- nvinfo : EIATTR_KPARAM_INFO
	.align		4
.L_11:
        /*0028*/ 	.byte	0x04, 0x17
        /*002a*/ 	.short	(.L_13 - .L_12)
.L_12:
        /*002c*/ 	.word	0x00000000
        /*0030*/ 	.short	0x0006
        /*0032*/ 	.short	0x0028
        /*0034*/ 	.byte	0x00, 0xf0, 0x11, 0x00


	//----- nvinfo : EIATTR_KPARAM_INFO
	.align		4
.L_13:
        /*0038*/ 	.byte	0x04, 0x17
        /*003a*/ 	.short	(.L_15 - .L_14)
.L_14:
        /*003c*/ 	.word	0x00000000
        /*0040*/ 	.short	0x0005
        /*0042*/ 	.short	0x0020
        /*0044*/ 	.byte	0x00, 0xf5, 0x21, 0x00


	//----- nvinfo : EIATTR_KPARAM_INFO
	.align		4
.L_15:
        /*0048*/ 	.byte	0x04, 0x17
        /*004a*/ 	.short	(.L_17 - .L_16)
.L_16:
        /*004c*/ 	.word	0x00000000
        /*0050*/ 	.short	0x0004
        /*0052*/ 	.short	0x0018
        /*0054*/ 	.byte	0x00, 0xf5, 0x21, 0x00


	//----- nvinfo : EIATTR_KPARAM_INFO
	.align		4
.L_17:
        /*0058*/ 	.byte	0x04, 0x17
        /*005a*/ 	.short	(.L_19 - .L_18)
.L_18:
        /*005c*/ 	.word	0x00000000
        /*0060*/ 	.short	0x0003
        /*0062*/ 	.short	0x0010
        /*0064*/ 	.byte	0x00, 0xf0, 0x11, 0x00


	//----- nvinfo : EIATTR_KPARAM_INFO
	.align		4
.L_19:
        /*0068*/ 	.byte	0x04, 0x17
        /*006a*/ 	.short	(.L_21 - .L_20)
.L_20:
        /*006c*/ 	.word	0x00000000
        /*0070*/ 	.short	0x0002
        /*0072*/ 	.short	0x000c
        /*0074*/ 	.byte	0x00, 0xf0, 0x11, 0x00


	//----- nvinfo : EIATTR_KPARAM_INFO
	.align		4
.L_21:
        /*0078*/ 	.byte	0x04, 0x17
        /*007a*/ 	.short	(.L_23 - .L_22)
.L_22:
        /*007c*/ 	.word	0x00000000
        /*0080*/ 	.short	0x0001
        /*0082*/ 	.short	0x0008
        /*0084*/ 	.byte	0x00, 0xf0, 0x11, 0x00


	//----- nvinfo : EIATTR_KPARAM_INFO
	.align		4
.L_23:
        /*0088*/ 	.byte	0x04, 0x17
        /*008a*/ 	.short	(.L_25 - .L_24)
.L_24:
        /*008c*/ 	.word	0x00000000
        /*0090*/ 	.short	0x0000
        /*0092*/ 	.short	0x0000
        /*0094*/ 	.byte	0x00, 0xf5, 0x21, 0x00


	//----- nvinfo : EIATTR_SPARSE_MMA_MASK
	.align		4
.L_25:
        /*0098*/ 	.byte	0x03, 0x50
        /*009a*/ 	.short	0x0000


	//----- nvinfo : EIATTR_MAXREG_COUNT
	.align		4
        /*009c*/ 	.byte	0x03, 0x1b
        /*009e*/ 	.short	0x00ff


	//----- nvinfo : EIATTR_MERCURY_ISA_VERSION
	.align		4
        /*00a0*/ 	.byte	0x03, 0x5f
        /*00a2*/ 	.short	0x0101


	//----- nvinfo : EIATTR_VRC_CTA_INIT_COUNT
	.align		4
        /*00a4*/ 	.byte	0x02, 0x4a
	.zero		1
	.zero		1


	//----- nvinfo : EIATTR_EXIT_INSTR_OFFSETS
	.align		4
        /*00a8*/ 	.byte	0x04, 0x1c
        /*00aa*/ 	.short	(.L_27 - .L_26)


	//   ....[0]....
.L_26:
        /*00ac*/ 	.word	0x00000070


	//   ....[1]....
        /*00b0*/ 	.word	0x000004c0


	//----- nvinfo : EIATTR_CBANK_PARAM_SIZE
	.align		4
.L_27:
        /*00b4*/ 	.byte	0x03, 0x19
        /*00b6*/ 	.short	0x0034


	//----- nvinfo : EIATTR_PARAM_CBANK
	.align		4
        /*00b8*/ 	.byte	0x04, 0x0a
        /*00ba*/ 	.short	(.L_29 - .L_28)
	.align		4
.L_28:
        /*00bc*/ 	.word	index@(.nv.constant0._Z23update_cell_in_diagonalPiiiiPKcS1_iii)
        /*00c0*/ 	.short	0x0380
        /*00c2*/ 	.short	0x0034


	//----- nvinfo : EIATTR_SW_WAR
	.align		4
.L_29:
        /*00c4*/ 	.byte	0x04, 0x36
        /*00c6*/ 	.short	(.L_31 - .L_30)
.L_30:
        /*00c8*/ 	.word	0x00000008
.L_31:


//--------------------- .nv.callgraph             --------------------------
	.section	.nv.callgraph,"",@"SHT_CUDA_CALLGRAPH"
	.align	4
	.sectionentsize	8
	.align		4
        /*0000*/ 	.word	0x00000000
	.align		4
        /*0004*/ 	.word	0xffffffff
	.align		4
        /*0008*/ 	.word	0x00000000
	.align		4
        /*000c*/ 	.word	0xfffffffe
	.align		4
        /*0010*/ 	.word	0x00000000
	.align		4
        /*0014*/ 	.word	0xfffffffd
	.align		4
        /*0018*/ 	.word	0x00000000
	.align		4
        /*001c*/ 	.word	0xfffffffc


//--------------------- .text._Z23update_cell_in_diagonalPiiiiPKcS1_iii --------------------------
	.section	.text._Z23update_cell_in_diagonalPiiiiPKcS1_iii,"ax",@progbits
	.align	128
        .global         _Z23update_cell_in_diagonalPiiiiPKcS1_iii
        .type           _Z23update_cell_in_diagonalPiiiiPKcS1_iii,@function
        .size           _Z23update_cell_in_diagonalPiiiiPKcS1_iii,(.L_x_1 - _Z23update_cell_in_diagonalPiiiiPKcS1_iii)
        .other          _Z23update_cell_in_diagonalPiiiiPKcS1_iii,@"STO_CUDA_ENTRY STV_DEFAULT"
_Z23update_cell_in_diagonalPiiiiPKcS1_iii:
.text._Z23update_cell_in_diagonalPiiiiPKcS1_iii:
[----:B------:R-:W-:Y:S01]  /*0000*/  LDC R1, c[0x0][0x37c] ;  /* 0x0000df00ff017b82 */ /* 0x000fe20000000800 */
[----:B------:R-:W0:Y:S07]  /*0010*/  S2R R3, SR_TID.X ;  /* 0x0000000000037919 */ /* 0x000e2e0000002100 */
[----:B------:R-:W0:Y:S01]  /*0020*/  S2UR UR4, SR_CTAID.X ;  /* 0x00000000000479c3 */ /* 0x000e220000002500 */
[----:B------:R-:W1:Y:S07]  /*0030*/  LDCU UR5, c[0x0][0x390] ;  /* 0x00007200ff0577ac */ /* 0x000e6e0008000800 */
[----:B------:R-:W0:Y:S02]  /*0040*/  LDC R2, c[0x0][0x360] ;  /* 0x0000d800ff027b82 */ /* 0x000e240000000800 */
[----:B0-----:R-:W-:-:S05]  /*0050*/  IMAD R2, R2, UR4, R3 ;  /* 0x0000000402027c24 */ /* 0x001fca000f8e0203 */
[----:B-1----:R-:W-:-:S13]  /*0060*/  ISETP.GE.AND P0, PT, R2, UR5, PT ;  /* 0x0000000502007c0c */ /* 0x002fda000bf06270 */
[----:B------:R-:W-:Y:S05]  /*0070*/  @P0 EXIT ;  /* 0x000000000000094d */ /* 0x000fea0003800000 */
[----:B------:R-:W0:Y:S01]  /*0080*/  LDC.64 R4, c[0x0][0x388] ;  /* 0x0000e200ff047b82 */ /* 0x000e220000000a00 */
[----:B------:R-:W1:Y:S01]  /*0090*/  LDCU.64 UR4, c[0x0][0x3a0] ;  /* 0x00007400ff0477ac */ /* 0x000e620008000a00 */
[----:B------:R-:W2:Y:S01]  /*00a0*/  LDCU.64 UR6, c[0x0][0x398] ;  /* 0x00007300ff0677ac */ /* 0x000ea20008000a00 */
[----:B------:R-:W-:Y:S02]  /*00b0*/  IMAD.MOV.U32 R14, RZ, RZ, RZ ;  /* 0x000000ffff0e7224 */ /* 0x000fe400078e00ff */
[----:B------:R-:W-:Y:S01]  /*00c0*/  IMAD.MOV.U32 R16, RZ, RZ, RZ ;  /* 0x000000ffff107224 */ /* 0x000fe200078e00ff */
[----:B------:R-:W3:Y:S01]  /*00d0*/  LDCU.64 UR8, c[0x0][0x380] ;  /* 0x00007000ff0877ac */ /* 0x000ee20008000a00 */
[C---:B0-----:R-:W-:Y:S02]  /*00e0*/  ISETP.GE.AND P0, PT, R4.reuse, R5, PT ;  /* 0x000000050400720c */ /* 0x041fe40003f06270 */
[----:B------:R-:W-:-:S04]  /*00f0*/  IADD3 R0, PT, PT, R4, 0x1, -R5 ;  /* 0x0000000104007810 */ /* 0x000fc80007ffe805 */
[----:B------:R-:W-:Y:S02]  /*0100*/  SEL R3, R0, RZ, P0 ;  /* 0x000000ff00037207 */ /* 0x000fe40000000000 */
[----:B------:R-:W-:-:S03]  /*0110*/  ISETP.GE.AND P0, PT, R5, 0x1, PT ;  /* 0x000000010500780c */ /* 0x000fc60003f06270 */
[----:B------:R-:W-:-:S04]  /*0120*/  IMAD.IADD R2, R2, 0x1, R3 ;  /* 0x0000000102027824 */ /* 0x000fc800078e0203 */
[----:B------:R-:W-:Y:S01]  /*0130*/  IMAD.IADD R3, R4, 0x1, -R2 ;  /* 0x0000000104037824 */ /* 0x000fe200078e0a02 */
[C---:B-1----:R-:W-:Y:S01]  /*0140*/  IADD3 R4, P2, PT, R2.reuse, UR4, RZ ;  /* 0x0000000402047c10 */ /* 0x042fe2000ff5e0ff */
[----:B------:R-:W-:-:S03]  /*0150*/  IMAD R6, R2, R5, -R5 ;  /* 0x0000000502067224 */ /* 0x000fc600078e0a05 */
[----:B------:R-:W-:Y:S01]  /*0160*/  VIMNMX R0, PT, PT, R2, R3, PT ;  /* 0x0000000302007248 */ /* 0x000fe20003fe0100 */
[C---:B------:R-:W-:Y:S01]  /*0170*/  IMAD.IADD R6, R3.reuse, 0x1, R6 ;  /* 0x0000000103067824 */ /* 0x040fe200078e0206 */
[C---:B------:R-:W-:Y:S02]  /*0180*/  ISETP.GE.AND P4, PT, R3.reuse, 0x1, PT ;  /* 0x000000010300780c */ /* 0x040fe40003f86270 */
[----:B------:R-:W-:Y:S01]  /*0190*/  ISETP.GE.AND P1, PT, R0, 0x1, PT ;  /* 0x000000010000780c */ /* 0x000fe20003f26270 */
[C---:B------:R-:W-:Y:S01]  /*01a0*/  IMAD R0, R2.reuse, R5, R3 ;  /* 0x0000000502007224 */ /* 0x040fe200078e0203 */
[C---:B------:R-:W-:Y:S01]  /*01b0*/  LEA.HI.X.SX32 R5, R2.reuse, UR5, 0x1, P2 ;  /* 0x0000000502057c11 */ /* 0x040fe200090f0eff */
[----:B------:R-:W0:Y:S01]  /*01c0*/  LDCU.64 UR4, c[0x0][0x358] ;  /* 0x00006b00ff0477ac */ /* 0x000e220008000a00 */
[----:B------:R-:W-:Y:S01]  /*01d0*/  ISETP.GE.AND P2, PT, R2, RZ, PT ;  /* 0x000000ff0200720c */ /* 0x000fe20003f46270 */
[----:B------:R-:W-:Y:S01]  /*01e0*/  VIADD R7, R0, 0xffffffff ;  /* 0xffffffff00077836 */ /* 0x000fe20000000000 */
[----:B------:R-:W-:Y:S01]  /*01f0*/  ISETP.GE.AND P3, PT, R3, RZ, PT ;  /* 0x000000ff0300720c */ /* 0x000fe20003f66270 */
[----:B------:R-:W-:-:S03]  /*0200*/  VIADD R8, R6, 0xffffffff ;  /* 0xffffffff06087836 */ /* 0x000fc60000000000 */
[----:B------:R-:W-:Y:S02]  /*0210*/  SEL R7, R7, 0xffffffff, P4 ;  /* 0xffffffff07077807 */ /* 0x000fe40002000000 */
[----:B------:R-:W-:Y:S02]  /*0220*/  ISETP.GE.AND P4, PT, R2, 0x1, PT ;  /* 0x000000010200780c */ /* 0x000fe40003f86270 */
[----:B------:R-:W-:Y:S02]  /*0230*/  SEL R7, R7, 0xffffffff, P2 ;  /* 0xffffffff07077807 */ /* 0x000fe40001000000 */
[----:B------:R-:W-:Y:S02]  /*0240*/  SEL R6, R6, 0xffffffff, P3 ;  /* 0xffffffff06067807 */ /* 0x000fe40001800000 */
[----:B------:R-:W-:Y:S02]  /*0250*/  SEL R17, R7, 0xffffffff, P0 ;  /* 0xffffffff07117807 */ /* 0x000fe40000000000 */
[----:B------:R-:W-:Y:S01]  /*0260*/  SEL R8, R8, 0xffffffff, P1 ;  /* 0xffffffff08087807 */ /* 0x000fe20000800000 */
[----:B0-----:R0:W4:Y:S01]  /*0270*/  LDG.E.U8 R5, desc[UR4][R4.64] ;  /* 0x0000000404057981 */ /* 0x001122000c1e1100 */
[----:B------:R-:W-:-:S02]  /*0280*/  SEL R6, R6, 0xffffffff, P4 ;  /* 0xffffffff06067807 */ /* 0x000fc40002000000 */
[----:B--2---:R-:W-:Y:S01]  /*0290*/  IADD3 R12, P1, PT, R3, UR6, RZ ;  /* 0x00000006030c7c10 */ /* 0x004fe2000ff3e0ff */
[----:B------:R-:W1:Y:S01]  /*02a0*/  LDCU UR6, c[0x0][0x3b0] ;  /* 0x00007600ff0677ac */ /* 0x000e620008000800 */
[----:B------:R-:W-:Y:S02]  /*02b0*/  ISETP.GE.AND P2, PT, R17, RZ, PT ;  /* 0x000000ff1100720c */ /* 0x000fe40003f46270 */
[----:B------:R-:W-:Y:S02]  /*02c0*/  SEL R19, R8, 0xffffffff, P0 ;  /* 0xffffffff08137807 */ /* 0x000fe40000000000 */
[----:B------:R-:W-:Y:S02]  /*02d0*/  SEL R15, R6, 0xffffffff, P0 ;  /* 0xffffffff060f7807 */ /* 0x000fe40000000000 */
[----:B------:R-:W-:Y:S02]  /*02e0*/  LEA.HI.X.SX32 R13, R3, UR7, 0x1, P1 ;  /* 0x00000007030d7c11 */ /* 0x000fe400088f0eff */
[----:B------:R-:W-:-:S02]  /*02f0*/  ISETP.GE.AND P3, PT, R19, RZ, PT ;  /* 0x000000ff1300720c */ /* 0x000fc40003f66270 */
[----:B------:R-:W-:Y:S01]  /*0300*/  ISETP.GE.AND P1, PT, R15, RZ, PT ;  /* 0x000000ff0f00720c */ /* 0x000fe20003f26270 */
[----:B------:R2:W4:Y:S02]  /*0310*/  LDG.E.U8 R12, desc[UR4][R12.64] ;  /* 0x000000040c0c7981 */ /* 0x000524000c1e1100 */
[----:B------:R-:W5:Y:S08]  /*0320*/  @P2 LDC.64 R8, c[0x0][0x380] ;  /* 0x0000e000ff082b82 */ /* 0x000f700000000a00 */
[----:B------:R-:W3:Y:S08]  /*0330*/  @P3 LDC.64 R10, c[0x0][0x380] ;  /* 0x0000e000ff0a3b82 */ /* 0x000ef00000000a00 */
[----:B------:R-:W1:Y:S01]  /*0340*/  @P1 LDC.64 R6, c[0x0][0x380] ;  /* 0x0000e000ff061b82 */ /* 0x000e620000000a00 */
[----:B0-----:R-:W-:-:S02]  /*0350*/  IMAD.MOV.U32 R4, RZ, RZ, RZ ;  /* 0x000000ffff047224 */ /* 0x001fc400078e00ff */
[----:B-----5:R-:W-:-:S05]  /*0360*/  @P2 IMAD.WIDE.U32 R8, R17, 0x4, R8 ;  /* 0x0000000411082825 */ /* 0x020fca00078e0008 */
[----:B--2---:R-:W0:Y:S01]  /*0370*/  LDC R13, c[0x0][0x3a8] ;  /* 0x0000ea00ff0d7b82 */ /* 0x004e220000000800 */
[----:B------:R-:W2:Y:S01]  /*0380*/  @P2 LDG.E R14, desc[UR4][R8.64] ;  /* 0x00000004080e2981 */ /* 0x000ea2000c1e1900 */
[----:B---3--:R-:W-:-:S05]  /*0390*/  @P3 IMAD.WIDE.U32 R10, R19, 0x4, R10 ;  /* 0x00000004130a3825 */ /* 0x008fca00078e000a */
[----:B------:R-:W3:Y:S01]  /*03a0*/  @P3 LDG.E R16, desc[UR4][R10.64] ;  /* 0x000000040a103981 */ /* 0x000ee2000c1e1900 */
[----:B-1----:R-:W-:-:S05]  /*03b0*/  @P1 IMAD.WIDE.U32 R6, R15, 0x4, R6 ;  /* 0x000000040f061825 */ /* 0x002fca00078e0006 */
[----:B------:R-:W5:Y:S01]  /*03c0*/  @P1 LDG.E R4, desc[UR4][R6.64] ;  /* 0x0000000406041981 */ /* 0x000f62000c1e1900 */
[----:B------:R-:W-:-:S04]  /*03d0*/  LOP3.LUT R2, R2, R3, RZ, 0xfc, !PT ;  /* 0x0000000302027212 */ /* 0x000fc800078efcff */
[----:B------:R-:W-:Y:S02]  /*03e0*/  ISETP.LT.OR P0, PT, R2, RZ, !P0 ;  /* 0x000000ff0200720c */ /* 0x000fe40004701670 */
[----:B------:R-:W-:Y:S02]  /*03f0*/  SHF.R.S32.HI R2, RZ, 0x1f, R0 ;  /* 0x0000001fff027819 */ /* 0x000fe40000011400 */
[----:B------:R-:W-:Y:S02]  /*0400*/  SEL R0, R0, 0xffffffff, !P0 ;  /* 0xffffffff00007807 */ /* 0x000fe40004000000 */
[----:B------:R-:W-:Y:S02]  /*0410*/  SEL R3, R2, 0xffffffff, !P0 ;  /* 0xffffffff02037807 */ /* 0x000fe40004000000 */
[----:B------:R-:W-:-:S04]  /*0420*/  LEA R2, P0, R0, UR8, 0x2 ;  /* 0x0000000800027c11 */ /* 0x000fc8000f8010ff */
[----:B------:R-:W-:Y:S02]  /*0430*/  LEA.HI.X R3, R0, UR9, R3, 0x2, P0 ;  /* 0x0000000900037c11 */ /* 0x000fe400080f1403 */
[----:B----4-:R-:W-:-:S13]  /*0440*/  ISETP.NE.AND P1, PT, R12, R5, PT ;  /* 0x000000050c00720c */ /* 0x010fda0003f25270 */
[----:B0-----:R-:W3:Y:S01]  /*0450*/  @P1 LDC R13, c[0x0][0x3ac] ;  /* 0x0000eb00ff0d1b82 */ /* 0x001ee20000000800 */
[----:B--2---:R-:W-:-:S05]  /*0460*/  VIADD R5, R14, UR6 ;  /* 0x000000060e057c36 */ /* 0x004fca0008000000 */
[----:B------:R-:W-:Y:S02]  /*0470*/  VIMNMX R5, PT, PT, RZ, R5, !PT ;  /* 0x00000005ff057248 */ /* 0x000fe40007fe0100 */
[----:B---3--:R-:W-:Y:S02]  /*0480*/  VIADDMNMX R13, R13, R16, RZ, !PT ;  /* 0x000000100d0d7246 */ /* 0x008fe400078001ff */
[----:B-----5:R-:W-:-:S04]  /*0490*/  VIADDMNMX R4, R4, UR6, RZ, !PT ;  /* 0x0000000604047c46 */ /* 0x020fc8000f8001ff */
[----:B------:R-:W-:-:S05]  /*04a0*/  VIMNMX3.U32 R5, R5, R4, R13, !PT ;  /* 0x000000040505720f */ /* 0x000fca000780000d */
[----:B------:R-:W-:Y:S01]  /*04b0*/  STG.E desc[UR4][R2.64], R5 ;  /* 0x0000000502007986 */ /* 0x000fe2000c101904 */
[----:B------:R-:W-:Y:S05]  /*04c0*/  EXIT ;  /* 0x000000000000794d */ /* 0x000fea0003800000 */
.L_x_0:
[----:B------:R-:W-:-:S00]  /*04d0*/  BRA `(.L_x_0) ;  /* 0xfffffffc00fc7947 */ /* 0x000fc0000383ffff */
[----:B------:R-:W-:-:S00]  /*04e0*/  NOP ;  /* 0x0000000000007918 */ /* 0x000fc00000000000 */
        /* <DEDUP_REMOVED lines=9> */
.L_x_1:


//--------------------- .nv.shared.reserved.0     --------------------------
	.section	.nv.shared.reserved.0,"aw",@nobits
	.weak		__nv_reservedSMEM_offset_0_alias
	.size		__nv_reservedSMEM_offset_0_alias, 0, 64
	.other		__nv_reservedSMEM_offset_0_alias,@"STO_CUDA_RESERVED_SHARED STV_DEFAULT"
__nv_reservedSMEM_offset_0_alias:
	.zero		0
	.zero		64


//--------------------- .nv.constant0._Z23update_cell_in_diagonalPiiiiPKcS1_iii --------------------------
	.section	.nv.constant0._Z23update_cell_in_diagonalPiiiiPKcS1_iii,"a",@progbits
	.sectionflags	@""
	.align	4
.nv.constant0._Z23update_cell_in_diagonalPiiiiPKcS1_iii:
	.zero		948


//--------------------- SYMBOLS --------------------------

	.type		.nv.reservedSmem.offset0,@object
	.size		.nv.reservedSmem.offset0,0x4
